	.headerflags	@"EF_CUDA_TEXMODE_UNIFIED EF_CUDA_64BIT_ADDRESS EF_CUDA_ACCELERATORS EF_CUDA_SM90 EF_CUDA_VIRTUAL_SM(EF_CUDA_SM90)"
	.elftype	@"ET_EXEC"


//--------------------- .nv.info                  --------------------------
	.section	.nv.info,"",@"SHT_CUDA_INFO"
	.align	4


	//----- nvinfo : EIATTR_REGCOUNT
	.align		4
        /*0000*/ 	.byte	0x04, 0x2f
        /*0002*/ 	.short	(.L_3 - .L_2)
	.align		4
.L_2:
        /*0004*/ 	.word	index@(triton_poi_fused__native_batch_norm_legit_no_training_convolution_relu_9)
        /*0008*/ 	.word	0x00000020


	//----- nvinfo : EIATTR_MIN_STACK_SIZE
	.align		4
.L_3:
        /*000c*/ 	.byte	0x04, 0x12
        /*000e*/ 	.short	(.L_5 - .L_4)
	.align		4
.L_4:
        /*0010*/ 	.word	index@(triton_poi_fused__native_batch_norm_legit_no_training_convolution_relu_9)
        /*0014*/ 	.word	0x00000000


	//----- nvinfo : EIATTR_FRAME_SIZE
	.align		4
.L_5:
        /*0018*/ 	.byte	0x04, 0x11
        /*001a*/ 	.short	(.L_7 - .L_6)
	.align		4
.L_6:
        /*001c*/ 	.word	index@(triton_poi_fused__native_batch_norm_legit_no_training_convolution_relu_9)
        /*0020*/ 	.word	0x00000000


	//----- nvinfo : EIATTR_MIN_STACK_SIZE
	.align		4
.L_7:
        /*0024*/ 	.byte	0x04, 0x12
        /*0026*/ 	.short	(.L_9 - .L_8)
	.align		4
.L_8:
        /*0028*/ 	.word	index@(triton_poi_fused__native_batch_norm_legit_no_training_convolution_relu_9)
        /*002c*/ 	.word	0x00000000
.L_9:


//--------------------- .nv.info.triton_poi_fused__native_batch_norm_legit_no_training_convolution_relu_9 --------------------------
	.section	.nv.info.triton_poi_fused__native_batch_norm_legit_no_training_convolution_relu_9,"",@"SHT_CUDA_INFO"
	.sectionflags	@""
	.align	4


	//----- nvinfo : EIATTR_CUDA_API_VERSION
	.align		4
        /*0000*/ 	.byte	0x04, 0x37
        /*0002*/ 	.short	(.L_11 - .L_10)
.L_10:
        /*0004*/ 	.word	0x0000007c


	//----- nvinfo : EIATTR_KPARAM_INFO
	.align		4
.L_11:
        /*0008*/ 	.byte	0x04, 0x17
        /*000a*/ 	.short	(.L_13 - .L_12)
.L_12:
        /*000c*/ 	.word	0x00000000
        /*0010*/ 	.short	0x0007
        /*0012*/ 	.short	0x0038
        /*0014*/ 	.byte	0x00, 0xf0, 0x11, 0x00


	//----- nvinfo : EIATTR_KPARAM_INFO
	.align		4
.L_13:
        /*0018*/ 	.byte	0x04, 0x17
        /*001a*/ 	.short	(.L_15 - .L_14)
.L_14:
        /*001c*/ 	.word	0x00000000
        /*0020*/ 	.short	0x0006
        /*0022*/ 	.short	0x0030
        /*0024*/ 	.byte	0x00, 0xf4, 0x21, 0x00


	//----- nvinfo : EIATTR_KPARAM_INFO
	.align		4
.L_15:
        /*0028*/ 	.byte	0x04, 0x17
        /*002a*/ 	.short	(.L_17 - .L_16)
.L_16:
        /*002c*/ 	.word	0x00000000
        /*0030*/ 	.short	0x0005
        /*0032*/ 	.short	0x0028
        /*0034*/ 	.byte	0x00, 0xf4, 0x21, 0x00


	//----- nvinfo : EIATTR_KPARAM_INFO
	.align		4
.L_17:
        /*0038*/ 	.byte	0x04, 0x17
        /*003a*/ 	.short	(.L_19 - .L_18)
.L_18:
        /*003c*/ 	.word	0x00000000
        /*0040*/ 	.short	0x0004
        /*0042*/ 	.short	0x0020
        /*0044*/ 	.byte	0x00, 0xf4, 0x21, 0x00


	//----- nvinfo : EIATTR_KPARAM_INFO
	.align		4
.L_19:
        /*0048*/ 	.byte	0x04, 0x17
        /*004a*/ 	.short	(.L_21 - .L_20)
.L_20:
        /*004c*/ 	.word	0x00000000
        /*0050*/ 	.short	0x0003
        /*0052*/ 	.short	0x0018
        /*0054*/ 	.byte	0x00, 0xf4, 0x21, 0x00


	//----- nvinfo : EIATTR_KPARAM_INFO
	.align		4
.L_21:
        /*0058*/ 	.byte	0x04, 0x17
        /*005a*/ 	.short	(.L_23 - .L_22)
.L_22:
        /*005c*/ 	.word	0x00000000
        /*0060*/ 	.short	0x0002
        /*0062*/ 	.short	0x0010
        /*0064*/ 	.byte	0x00, 0xf4, 0x21, 0x00


	//----- nvinfo : EIATTR_KPARAM_INFO
	.align		4
.L_23:
        /*0068*/ 	.byte	0x04, 0x17
        /*006a*/ 	.short	(.L_25 - .L_24)
.L_24:
        /*006c*/ 	.word	0x00000000
        /*0070*/ 	.short	0x0001
        /*0072*/ 	.short	0x0008
        /*0074*/ 	.byte	0x00, 0xf4, 0x21, 0x00


	//----- nvinfo : EIATTR_KPARAM_INFO
	.align		4
.L_25:
        /*0078*/ 	.byte	0x04, 0x17
        /*007a*/ 	.short	(.L_27 - .L_26)
.L_26:
        /*007c*/ 	.word	0x00000000
        /*0080*/ 	.short	0x0000
        /*0082*/ 	.short	0x0000
        /*0084*/ 	.byte	0x00, 0xf4, 0x21, 0x00


	//----- nvinfo : EIATTR_SPARSE_MMA_MASK
	.align		4
.L_27:
        /*0088*/ 	.byte	0x03, 0x50
        /*008a*/ 	.short	0x0000


	//----- nvinfo : EIATTR_MAXREG_COUNT
	.align		4
        /*008c*/ 	.byte	0x03, 0x1b
        /*008e*/ 	.short	0x00ff


	//----- nvinfo : EIATTR_EXIT_INSTR_OFFSETS
	.align		4
        /*0090*/ 	.byte	0x04, 0x1c
        /*0092*/ 	.short	(.L_29 - .L_28)


	//   ....[0]....
.L_28:
        /*0094*/ 	.word	0x000007e0


	//----- nvinfo : EIATTR_REQNTID
	.align		4
.L_29:
        /*0098*/ 	.byte	0x04, 0x10
        /*009a*/ 	.short	(.L_31 - .L_30)
.L_30:
        /*009c*/ 	.word	0x00000080
        /*00a0*/ 	.word	0x00000001
        /*00a4*/ 	.word	0x00000001


	//----- nvinfo : EIATTR_CBANK_PARAM_SIZE
	.align		4
.L_31:
        /*00a8*/ 	.byte	0x03, 0x19
        /*00aa*/ 	.short	0x003c


	//----- nvinfo : EIATTR_PARAM_CBANK
	.align		4
        /*00ac*/ 	.byte	0x04, 0x0a
        /*00ae*/ 	.short	(.L_33 - .L_32)
	.align		4
.L_32:
        /*00b0*/ 	.word	index@(.nv.constant0.triton_poi_fused__native_batch_norm_legit_no_training_convolution_relu_9)
        /*00b4*/ 	.short	0x0210
        /*00b6*/ 	.short	0x003c


	//----- nvinfo : EIATTR_SW_WAR
	.align		4
.L_33:
        /*00b8*/ 	.byte	0x04, 0x36
        /*00ba*/ 	.short	(.L_35 - .L_34)
.L_34:
        /*00bc*/ 	.word	0x00000008
.L_35:


//--------------------- .nv.callgraph             --------------------------
	.section	.nv.callgraph,"",@"SHT_CUDA_CALLGRAPH"
	.align	4
	.sectionentsize	8
	.align		4
        /*0000*/ 	.word	0x00000000
	.align		4
        /*0004*/ 	.word	0xffffffff
	.align		4
        /*0008*/ 	.word	0x00000000
	.align		4
        /*000c*/ 	.word	0xfffffffe
	.align		4
        /*0010*/ 	.word	0x00000000
	.align		4
        /*0014*/ 	.word	0xfffffffd
	.align		4
        /*0018*/ 	.word	0x00000000
	.align		4
        /*001c*/ 	.word	0xfffffffc


//--------------------- .nv.constant4             --------------------------
	.section	.nv.constant4,"a",@progbits
	.align	8
	.align		8
.nv.constant4:
        /*0000*/ 	.dword	_$_str
	.align		8
        /*0008*/ 	.dword	_$_str_$_2


//--------------------- .text.triton_poi_fused__native_batch_norm_legit_no_training_convolution_relu_9 --------------------------
	.section	.text.triton_poi_fused__native_batch_norm_legit_no_training_convolution_relu_9,"ax",@progbits
	.align	128
        .global         triton_poi_fused__native_batch_norm_legit_no_training_convolution_relu_9
        .type           triton_poi_fused__native_batch_norm_legit_no_training_convolution_relu_9,@function
        .size           triton_poi_fused__native_batch_norm_legit_no_training_convolution_relu_9,(.L_x_1 - triton_poi_fused__native_batch_norm_legit_no_training_convolution_relu_9)
        .other          triton_poi_fused__native_batch_norm_legit_no_training_convolution_relu_9,@"STO_CUDA_ENTRY STV_DEFAULT"
triton_poi_fused__native_batch_norm_legit_no_training_convolution_relu_9:
.text.triton_poi_fused__native_batch_norm_legit_no_training_convolution_relu_9:
[----:B------:R-:W-:Y:S01]  /*0000*/  LDC R1, c[0x0][0x28] ;  /* 0x00000a00ff017b82 */ /* 0x000fe20000000800 */
[----:B------:R-:W1:Y:S07]  /*0010*/  S2R R0, SR_TID.X ;  /* 0x0000000000007919 */ /* 0x000e6e0000002100 */
[----:B------:R-:W2:Y:S01]  /*0020*/  LDC.64 R4, c[0x0][0x228] ;  /* 0x00008a00ff047b82 */ /* 0x000ea20000000a00 */
[----:B------:R-:W-:Y:S01]  /*0030*/  ULDC.64 UR4, c[0x0][0x208] ;  /* 0x0000820000047ab9 */ /* 0x000fe20000000a00 */
[----:B------:R-:W3:Y:S06]  /*0040*/  S2R R7, SR_CTAID.X ;  /* 0x0000000000077919 */ /* 0x000eec0000002500 */
[----:B------:R-:W4:Y:S08]  /*0050*/  LDC.64 R16, c[0x0][0x218] ;  /* 0x00008600ff107b82 */ /* 0x000f300000000a00 */
[----:B------:R-:W5:Y:S01]  /*0060*/  LDC.64 R28, c[0x0][0x210] ;  /* 0x00008400ff1c7b82 */ /* 0x000f620000000a00 */
[----:B-1----:R-:W-:-:S02]  /*0070*/  SHF.L.U32 R0, R0, 0x2, RZ ;  /* 0x0000000200007819 */ /* 0x002fc400000006ff */
[----:B---3--:R-:W-:Y:S02]  /*0080*/  SHF.R.S32.HI R3, RZ, 0x15, R7 ;  /* 0x00000015ff037819 */ /* 0x008fe40000011407 */
[----:B------:R-:W-:Y:S02]  /*0090*/  LOP3.LUT R0, R0, 0x1fc, RZ, 0xc0, !PT ;  /* 0x000001fc00007812 */ /* 0x000fe400078ec0ff */
[----:B------:R-:W-:Y:S02]  /*00a0*/  SGXT R3, R3, 0x1 ;  /* 0x000000010303781a */ /* 0x000fe40000000200 */
[----:B------:R-:W-:-:S04]  /*00b0*/  LEA R0, R7, R0, 0xa ;  /* 0x0000000007007211 */ /* 0x000fc800078e50ff */
[----:B------:R-:W-:-:S04]  /*00c0*/  LEA.HI R3, R3, R0, RZ, 0x6 ;  /* 0x0000000003037211 */ /* 0x000fc800078f30ff */
[----:B------:R-:W-:-:S04]  /*00d0*/  LOP3.LUT R3, R3, 0xffffffc0, RZ, 0xc0, !PT ;  /* 0xffffffc003037812 */ /* 0x000fc800078ec0ff */
[----:B------:R-:W-:Y:S01]  /*00e0*/  IADD3 R24, R0, -R3, RZ ;  /* 0x8000000300187210 */ /* 0x000fe20007ffe0ff */
[----:B-----5:R-:W-:Y:S01]  /*00f0*/  IMAD.WIDE R28, R0, 0x4, R28 ;  /* 0x00000004001c7825 */ /* 0x020fe200078e021c */
[----:B------:R-:W1:Y:S03]  /*0100*/  LDC.64 R2, c[0x0][0x220] ;  /* 0x00008800ff027b82 */ /* 0x000e660000000a00 */
[C---:B--2---:R-:W-:Y:S01]  /*0110*/  IMAD.WIDE R4, R24.reuse, 0x4, R4 ;  /* 0x0000000418047825 */ /* 0x044fe200078e0204 */
[----:B------:R-:W2:Y:S03]  /*0120*/  LDG.E.128 R12, desc[UR4][R28.64+0x800] ;  /* 0x000800041c0c7981 */ /* 0x000ea6000c1e1d00 */
[C---:B----4-:R-:W-:Y:S01]  /*0130*/  IMAD.WIDE R16, R24.reuse, 0x4, R16 ;  /* 0x0000000418107825 */ /* 0x050fe200078e0210 */
[----:B------:R-:W3:Y:S04]  /*0140*/  LDG.E.128 R20, desc[UR4][R28.64] ;  /* 0x000000041c147981 */ /* 0x000ee8000c1e1d00 */
[----:B------:R-:W4:Y:S04]  /*0150*/  LDG.E.EL.128 R4, desc[UR4][R4.64] ;  /* 0x0000000404047981 */ /* 0x000f28000c2e1d00 */
[----:B------:R-:W2:Y:S01]  /*0160*/  LDG.E.EL.128 R16, desc[UR4][R16.64] ;  /* 0x0000000410107981 */ /* 0x000ea2000c2e1d00 */
[----:B-1----:R-:W-:-:S05]  /*0170*/  IMAD.WIDE R2, R24, 0x4, R2 ;  /* 0x0000000418027825 */ /* 0x002fca00078e0202 */
[----:B------:R1:W5:Y:S02]  /*0180*/  LDG.E.EL.128 R8, desc[UR4][R2.64] ;  /* 0x0000000402087981 */ /* 0x000364000c2e1d00 */
[----:B-1----:R-:W-:Y:S01]  /*0190*/  HFMA2.MMA R2, -RZ, RZ, 1.625, 0 ;  /* 0x3e800000ff027435 */ /* 0x002fe200000001ff */
[----:B----4-:R-:W-:Y:S01]  /*01a0*/  FADD R4, R4, 9.9999997473787516356e-06 ;  /* 0x3727c5ac04047421 */ /* 0x010fe20000000000 */
[----:B------:R-:W-:-:S03]  /*01b0*/  FADD R5, R5, 9.9999997473787516356e-06 ;  /* 0x3727c5ac05057421 */ /* 0x000fc60000000000 */
[----:B------:R-:W1:Y:S08]  /*01c0*/  MUFU.SQRT R25, R4 ;  /* 0x0000000400197308 */ /* 0x000e700000002000 */
[----:B------:R-:W4:Y:S01]  /*01d0*/  MUFU.SQRT R26, R5 ;  /* 0x00000005001a7308 */ /* 0x000f220000002000 */
[----:B------:R-:W-:Y:S01]  /*01e0*/  FADD R6, R6, 9.9999997473787516356e-06 ;  /* 0x3727c5ac06067421 */ /* 0x000fe20000000000 */
[----:B-1----:R-:W-:-:S02]  /*01f0*/  FSETP.GT.AND P0, PT, R25, 8.50705917302346158658e+37, PT ;  /* 0x7e8000001900780b */ /* 0x002fc40003f04000 */
[C---:B------:R-:W-:Y:S02]  /*0200*/  FSETP.GEU.AND P3, PT, R25.reuse, 1.175494350822287508e-38, PT ;  /* 0x008000001900780b */ /* 0x040fe40003f6e000 */
[C---:B----4-:R-:W-:Y:S02]  /*0210*/  FSETP.GT.AND P1, PT, R26.reuse, 8.50705917302346158658e+37, PT ;  /* 0x7e8000001a00780b */ /* 0x050fe40003f24000 */
[----:B------:R-:W-:Y:S01]  /*0220*/  FSETP.GEU.AND P4, PT, R26, 1.175494350822287508e-38, PT ;  /* 0x008000001a00780b */ /* 0x000fe20003f8e000 */
[----:B------:R-:W1:Y:S06]  /*0230*/  MUFU.SQRT R6, R6 ;  /* 0x0000000600067308 */ /* 0x000e6c0000002000 */
[----:B------:R-:W-:-:S04]  /*0240*/  @P0 FMUL R25, R25, 0.25 ;  /* 0x3e80000019190820 */ /* 0x000fc80000400000 */
[----:B------:R-:W-:Y:S01]  /*0250*/  @!P3 FMUL R25, R25, 16777216 ;  /* 0x4b8000001919b820 */ /* 0x000fe20000400000 */
[----:B------:R-:W-:-:S04]  /*0260*/  @P1 FMUL R26, R26, 0.25 ;  /* 0x3e8000001a1a1820 */ /* 0x000fc80000400000 */
[----:B------:R-:W-:Y:S01]  /*0270*/  @!P4 FMUL R26, R26, 16777216 ;  /* 0x4b8000001a1ac820 */ /* 0x000fe20000400000 */
[----:B------:R-:W4:Y:S01]  /*0280*/  MUFU.RCP R25, R25 ;  /* 0x0000001900197308 */ /* 0x000f220000001000 */
[----:B-1----:R-:W-:Y:S02]  /*0290*/  FSETP.GT.AND P2, PT, R6, 8.50705917302346158658e+37, PT ;  /* 0x7e8000000600780b */ /* 0x002fe40003f44000 */
[----:B------:R-:W-:-:S05]  /*02a0*/  FSEL R4, R2, 1, P0 ;  /* 0x3f80000002047808 */ /* 0x000fca0000000000 */
[----:B------:R-:W1:Y:S01]  /*02b0*/  MUFU.RCP R26, R26 ;  /* 0x0000001a001a7308 */ /* 0x000e620000001000 */
[----:B------:R-:W-:Y:S02]  /*02c0*/  FSETP.GEU.AND P5, PT, R6, 1.175494350822287508e-38, PT ;  /* 0x008000000600780b */ /* 0x000fe40003fae000 */
[----:B------:R-:W-:Y:S01]  /*02d0*/  FSEL R3, R2, 1, P1 ;  /* 0x3f80000002037808 */ /* 0x000fe20000800000 */
[----:B------:R-:W-:-:S04]  /*02e0*/  @!P3 FMUL R4, R4, 16777216 ;  /* 0x4b8000000404b820 */ /* 0x000fc80000400000 */
[----:B------:R-:W-:Y:S01]  /*02f0*/  @!P4 FMUL R3, R3, 16777216 ;  /* 0x4b8000000303c820 */ /* 0x000fe20000400000 */
[----:B----4-:R-:W-:Y:S01]  /*0300*/  FMUL R5, R25, R4 ;  /* 0x0000000419057220 */ /* 0x010fe20000400000 */
[----:B------:R-:W-:Y:S01]  /*0310*/  @P2 FMUL R6, R6, 0.25 ;  /* 0x3e80000006062820 */ /* 0x000fe20000400000 */
[--C-:B--2---:R-:W-:Y:S01]  /*0320*/  FADD R15, R15, R19.reuse ;  /* 0x000000130f0f7221 */ /* 0x104fe20000000000 */
[--C-:B------:R-:W-:Y:S01]  /*0330*/  FADD R14, R14, R18.reuse ;  /* 0x000000120e0e7221 */ /* 0x100fe20000000000 */
[----:B---3--:R-:W-:Y:S01]  /*0340*/  FADD R19, R23, R19 ;  /* 0x0000001317137221 */ /* 0x008fe20000000000 */
[----:B------:R-:W-:Y:S01]  /*0350*/  FADD R18, R22, R18 ;  /* 0x0000001216127221 */ /* 0x000fe20000000000 */
[----:B-1----:R-:W-:Y:S01]  /*0360*/  FMUL R4, R26, R3 ;  /* 0x000000031a047220 */ /* 0x002fe20000400000 */
[----:B------:R-:W1:Y:S01]  /*0370*/  LDC.64 R22, c[0x0][0x238] ;  /* 0x00008e00ff167b82 */ /* 0x000e620000000a00 */
[----:B------:R-:W-:-:S07]  /*0380*/  @!P5 FMUL R6, R6, 16777216 ;  /* 0x4b8000000606d820 */ /* 0x000fce0000400000 */
[----:B------:R-:W2:Y:S01]  /*0390*/  LDC.64 R26, c[0x0][0x230] ;  /* 0x00008c00ff1a7b82 */ /* 0x000ea20000000a00 */
[----:B------:R-:W3:Y:S01]  /*03a0*/  MUFU.RCP R6, R6 ;  /* 0x0000000600067308 */ /* 0x000ee20000001000 */
[----:B------:R-:W-:Y:S01]  /*03b0*/  FSEL R3, R2, 1, P2 ;  /* 0x3f80000002037808 */ /* 0x000fe20001000000 */
[--C-:B------:R-:W-:Y:S01]  /*03c0*/  FADD R12, R12, R16.reuse ;  /* 0x000000100c0c7221 */ /* 0x100fe20000000000 */
[----:B------:R-:W-:Y:S01]  /*03d0*/  FADD R16, R20, R16 ;  /* 0x0000001014107221 */ /* 0x000fe20000000000 */
[--C-:B------:R-:W-:Y:S02]  /*03e0*/  FADD R13, R13, R17.reuse ;  /* 0x000000110d0d7221 */ /* 0x100fe40000000000 */
[----:B------:R-:W-:Y:S01]  /*03f0*/  @!P5 FMUL R3, R3, 16777216 ;  /* 0x4b8000000303d820 */ /* 0x000fe20000400000 */
[----:B------:R-:W-:-:S03]  /*0400*/  FADD R17, R21, R17 ;  /* 0x0000001115117221 */ /* 0x000fc60000000000 */
[----:B---3--:R-:W-:Y:S01]  /*0410*/  FMUL R3, R6, R3 ;  /* 0x0000000306037220 */ /* 0x008fe20000400000 */
[C---:B-----5:R-:W-:Y:S01]  /*0420*/  FADD R6, -R8.reuse, R12 ;  /* 0x0000000c08067221 */ /* 0x060fe20000000100 */
[----:B------:R-:W-:Y:S01]  /*0430*/  FADD R8, -R8, R16 ;  /* 0x0000001008087221 */ /* 0x000fe20000000100 */
[----:B--2---:R-:W-:-:S04]  /*0440*/  IMAD.WIDE R20, R24, 0x4, R26 ;  /* 0x0000000418147825 */ /* 0x004fc800078e021a */
[----:B-1----:R-:W-:-:S04]  /*0450*/  IMAD.WIDE R24, R24, 0x4, R22 ;  /* 0x0000000418187825 */ /* 0x002fc800078e0216 */
[----:B------:R-:W-:Y:S01]  /*0460*/  FADD R23, -R9, R13 ;  /* 0x0000000d09177221 */ /* 0x000fe20000000100 */
[C---:B------:R-:W-:Y:S01]  /*0470*/  FMUL R6, R5.reuse, R6 ;  /* 0x0000000605067220 */ /* 0x040fe20000400000 */
[----:B------:R-:W-:Y:S02]  /*0480*/  FMUL R5, R5, R8 ;  /* 0x0000000805057220 */ /* 0x000fe40000400000 */
[----:B------:R-:W-:Y:S01]  /*0490*/  FMUL R8, R4, R23 ;  /* 0x0000001704087220 */ /* 0x000fe20000400000 */
[----:B------:R-:W2:Y:S04]  /*04a0*/  LDG.E.EL.128 R24, desc[UR4][R24.64] ;  /* 0x0000000418187981 */ /* 0x000ea8000c2e1d00 */
[----:B------:R-:W2:Y:S01]  /*04b0*/  LDG.E.EL.128 R20, desc[UR4][R20.64] ;  /* 0x0000000414147981 */ /* 0x000ea2000c2e1d00 */
[----:B------:R-:W-:-:S04]  /*04c0*/  FADD R9, -R9, R17 ;  /* 0x0000001109097221 */ /* 0x000fc80000000100 */
[----:B------:R-:W-:Y:S01]  /*04d0*/  FMUL R9, R4, R9 ;  /* 0x0000000904097220 */ /* 0x000fe20000400000 */
[----:B------:R-:W-:-:S04]  /*04e0*/  FADD R4, R7, 9.9999997473787516356e-06 ;  /* 0x3727c5ac07047421 */ /* 0x000fc80000000000 */
[----:B------:R-:W1:Y:S02]  /*04f0*/  MUFU.SQRT R7, R4 ;  /* 0x0000000400077308 */ /* 0x000e640000002000 */
[C---:B-1----:R-:W-:Y:S02]  /*0500*/  FSETP.GT.AND P0, PT, R7.reuse, 8.50705917302346158658e+37, PT ;  /* 0x7e8000000700780b */ /* 0x042fe40003f04000 */
[----:B------:R-:W-:-:S11]  /*0510*/  FSETP.GEU.AND P1, PT, R7, 1.175494350822287508e-38, PT ;  /* 0x008000000700780b */ /* 0x000fd60003f2e000 */
[----:B------:R-:W-:-:S04]  /*0520*/  @P0 FMUL R7, R7, 0.25 ;  /* 0x3e80000007070820 */ /* 0x000fc80000400000 */
[----:B------:R-:W-:-:S06]  /*0530*/  @!P1 FMUL R7, R7, 16777216 ;  /* 0x4b80000007079820 */ /* 0x000fcc0000400000 */
[----:B------:R-:W1:Y:S01]  /*0540*/  MUFU.RCP R7, R7 ;  /* 0x0000000700077308 */ /* 0x000e620000001000 */
[----:B------:R-:W-:-:S05]  /*0550*/  FSEL R2, R2, 1, P0 ;  /* 0x3f80000002027808 */ /* 0x000fca0000000000 */
[----:B------:R-:W-:-:S04]  /*0560*/  @!P1 FMUL R2, R2, 16777216 ;  /* 0x4b80000002029820 */ /* 0x000fc80000400000 */
[----:B-1----:R-:W-:Y:S01]  /*0570*/  FMUL R2, R7, R2 ;  /* 0x0000000207027220 */ /* 0x002fe20000400000 */
[C---:B------:R-:W-:Y:S01]  /*0580*/  FADD R7, -R11.reuse, R15 ;  /* 0x0000000f0b077221 */ /* 0x040fe20000000100 */
[----:B------:R-:W-:Y:S01]  /*0590*/  FADD R11, -R11, R19 ;  /* 0x000000130b0b7221 */ /* 0x000fe20000000100 */
[----:B------:R-:W-:Y:S04]  /*05a0*/  STG.E.128 desc[UR4][R28.64], R16 ;  /* 0x000000101c007986 */ /* 0x000fe8000c101d04 */
[----:B------:R-:W-:Y:S01]  /*05b0*/  STG.E.128 desc[UR4][R28.64+0x800], R12 ;  /* 0x0008000c1c007986 */ /* 0x000fe2000c101d04 */
[C-C-:B--2---:R-:W-:Y:S01]  /*05c0*/  FFMA R4, R20.reuse, R5, R24.reuse ;  /* 0x0000000514047223 */ /* 0x144fe20000000018 */
[----:B------:R-:W-:Y:S01]  /*05d0*/  FFMA R20, R20, R6, R24 ;  /* 0x0000000614147223 */ /* 0x000fe20000000018 */
[C-C-:B------:R-:W-:Y:S01]  /*05e0*/  FFMA R9, R21.reuse, R9, R25.reuse ;  /* 0x0000000915097223 */ /* 0x140fe20000000019 */
[----:B------:R-:W-:Y:S01]  /*05f0*/  FFMA R8, R21, R8, R25 ;  /* 0x0000000815087223 */ /* 0x000fe20000000019 */
[----:B------:R-:W-:Y:S01]  /*0600*/  FADD R6, -R10, R14 ;  /* 0x0000000e0a067221 */ /* 0x000fe20000000100 */
[----:B------:R-:W1:Y:S03]  /*0610*/  LDC.64 R24, c[0x0][0x240] ;  /* 0x00009000ff187b82 */ /* 0x000e660000000a00 */
[----:B------:R-:W-:Y:S01]  /*0620*/  FMUL R5, R3, R6 ;  /* 0x0000000603057220 */ /* 0x000fe20000400000 */
[----:B------:R-:W-:Y:S01]  /*0630*/  FMUL R6, R2, R7 ;  /* 0x0000000702067220 */ /* 0x000fe20000400000 */
[----:B------:R-:W-:Y:S01]  /*0640*/  FADD R10, -R10, R18 ;  /* 0x000000120a0a7221 */ /* 0x000fe20000000100 */
[----:B------:R-:W-:-:S02]  /*0650*/  FMUL R2, R2, R11 ;  /* 0x0000000b02027220 */ /* 0x000fc40000400000 */
[--C-:B------:R-:W-:Y:S01]  /*0660*/  FFMA R7, R23, R6, R27.reuse ;  /* 0x0000000617077223 */ /* 0x100fe2000000001b */
[----:B------:R-:W-:Y:S01]  /*0670*/  FMUL R3, R3, R10 ;  /* 0x0000000a03037220 */ /* 0x000fe20000400000 */
[C-C-:B------:R-:W-:Y:S01]  /*0680*/  FFMA R5, R22.reuse, R5, R26.reuse ;  /* 0x0000000516057223 */ /* 0x140fe2000000001a */
[----:B------:R-:W-:Y:S02]  /*0690*/  FFMA R2, R23, R2, R27 ;  /* 0x0000000217027223 */ /* 0x000fe4000000001b */
[----:B------:R-:W-:Y:S01]  /*06a0*/  FSETP.GEU.AND P6, PT, R7, RZ, PT ;  /* 0x000000ff0700720b */ /* 0x000fe20003fce000 */
[----:B------:R-:W-:Y:S01]  /*06b0*/  FFMA R3, R22, R3, R26 ;  /* 0x0000000316037223 */ /* 0x000fe2000000001a */
[----:B------:R-:W-:Y:S02]  /*06c0*/  FSETP.GEU.AND P5, PT, R5, RZ, PT ;  /* 0x000000ff0500720b */ /* 0x000fe40003fae000 */
[----:B------:R-:W-:Y:S02]  /*06d0*/  FSETP.GEU.AND P4, PT, R8, RZ, PT ;  /* 0x000000ff0800720b */ /* 0x000fe40003f8e000 */
[----:B------:R-:W-:-:S02]  /*06e0*/  SEL R7, R7, RZ, P6 ;  /* 0x000000ff07077207 */ /* 0x000fc40003000000 */
[----:B------:R-:W-:Y:S02]  /*06f0*/  FSETP.GEU.AND P6, PT, R4, RZ, PT ;  /* 0x000000ff0400720b */ /* 0x000fe40003fce000 */
[----:B------:R-:W-:Y:S02]  /*0700*/  FSETP.GEU.AND P0, PT, R20, RZ, PT ;  /* 0x000000ff1400720b */ /* 0x000fe40003f0e000 */
[----:B------:R-:W-:Y:S02]  /*0710*/  FSETP.GEU.AND P3, PT, R2, RZ, PT ;  /* 0x000000ff0200720b */ /* 0x000fe40003f6e000 */
[----:B------:R-:W-:Y:S02]  /*0720*/  FSETP.GEU.AND P2, PT, R3, RZ, PT ;  /* 0x000000ff0300720b */ /* 0x000fe40003f4e000 */
[----:B------:R-:W-:Y:S02]  /*0730*/  FSETP.GEU.AND P1, PT, R9, RZ, PT ;  /* 0x000000ff0900720b */ /* 0x000fe40003f2e000 */
[----:B------:R-:W-:-:S02]  /*0740*/  SEL R6, R5, RZ, P5 ;  /* 0x000000ff05067207 */ /* 0x000fc40002800000 */
[----:B------:R-:W-:Y:S01]  /*0750*/  SEL R5, R8, RZ, P4 ;  /* 0x000000ff08057207 */ /* 0x000fe20002000000 */
[----:B-1----:R-:W-:Y:S01]  /*0760*/  IMAD.WIDE R24, R0, 0x4, R24 ;  /* 0x0000000400187825 */ /* 0x002fe200078e0218 */
[----:B------:R-:W-:Y:S02]  /*0770*/  SEL R8, R4, RZ, P6 ;  /* 0x000000ff04087207 */ /* 0x000fe40003000000 */
[----:B------:R-:W-:Y:S02]  /*0780*/  SEL R11, R2, RZ, P3 ;  /* 0x000000ff020b7207 */ /* 0x000fe40001800000 */
[----:B------:R-:W-:Y:S02]  /*0790*/  SEL R10, R3, RZ, P2 ;  /* 0x000000ff030a7207 */ /* 0x000fe40001000000 */
[----:B------:R-:W-:Y:S02]  /*07a0*/  SEL R9, R9, RZ, P1 ;  /* 0x000000ff09097207 */ /* 0x000fe40000800000 */
[----:B------:R-:W-:-:S03]  /*07b0*/  SEL R4, R20, RZ, P0 ;  /* 0x000000ff14047207 */ /* 0x000fc60000000000 */
[----:B------:R-:W-:Y:S04]  /*07c0*/  STG.E.128 desc[UR4][R24.64], R8 ;  /* 0x0000000818007986 */ /* 0x000fe8000c101d04 */
[----:B------:R-:W-:Y:S01]  /*07d0*/  STG.E.128 desc[UR4][R24.64+0x800], R4 ;  /* 0x0008000418007986 */ /* 0x000fe2000c101d04 */
[----:B------:R-:W-:Y:S05]  /*07e0*/  EXIT ;  /* 0x000000000000794d */ /* 0x000fea0003800000 */
.L_x_0:
[----:B------:R-:W-:-:S00]  /*07f0*/  BRA `(.L_x_0) ;  /* 0xfffffffc00fc7947 */ /* 0x000fc0000383ffff */
[----:B------:R-:W-:-:S00]  /*0800*/  NOP ;  /* 0x0000000000007918 */ /* 0x000fc00000000000 */
[----:B------:R-:W-:-:S00]  /*0810*/  NOP ;  /* 0x0000000000007918 */ /* 0x000fc00000000000 */
[----:B------:R-:W-:-:S00]  /*0820*/  NOP ;  /* 0x0000000000007918 */ /* 0x000fc00000000000 */
[----:B------:R-:W-:-:S00]  /*0830*/  NOP ;  /* 0x0000000000007918 */ /* 0x000fc00000000000 */
[----:B------:R-:W-:-:S00]  /*0840*/  NOP ;  /* 0x0000000000007918 */ /* 0x000fc00000000000 */
[----:B------:R-:W-:-:S00]  /*0850*/  NOP ;  /* 0x0000000000007918 */ /* 0x000fc00000000000 */
[----:B------:R-:W-:-:S00]  /*0860*/  NOP ;  /* 0x0000000000007918 */ /* 0x000fc00000000000 */
[----:B------:R-:W-:-:S00]  /*0870*/  NOP ;  /* 0x0000000000007918 */ /* 0x000fc00000000000 */
.L_x_1:


//--------------------- .nv.global.init           --------------------------
	.section	.nv.global.init,"aw",@progbits
.nv.global.init:
	.type		_$_str,@object
	.size		_$_str,(_$_str_$_2 - _$_str)
_$_str:
        /*0000*/ 	.byte	0x5f, 0x5f, 0x43, 0x55, 0x44, 0x41, 0x5f, 0x46, 0x54, 0x5a, 0x00
	.type		_$_str_$_2,@object
	.size		_$_str_$_2,(.L_1 - _$_str_$_2)
_$_str_$_2:
        /*000b*/ 	.byte	0x5f, 0x5f, 0x43, 0x55, 0x44, 0x41, 0x5f, 0x50, 0x52, 0x45, 0x43, 0x5f, 0x53, 0x51, 0x52, 0x54
        /*001b*/ 	.byte	0x00
.L_1:


//--------------------- .nv.constant0.triton_poi_fused__native_batch_norm_legit_no_training_convolution_relu_9 --------------------------
	.section	.nv.constant0.triton_poi_fused__native_batch_norm_legit_no_training_convolution_relu_9,"a",@progbits
	.sectionflags	@""
	.align	4
.nv.constant0.triton_poi_fused__native_batch_norm_legit_no_training_convolution_relu_9:
	.zero		588
